//
// Generated by NVIDIA NVVM Compiler
//
// Compiler Build ID: CL-36424714
// Cuda compilation tools, release 13.0, V13.0.88
// Based on NVVM 20.0.0
//

.version 9.0
.target sm_100
.address_size 64

	// .globl	_Z8setValuePi
.extern .func  (.param .b32 func_retval0) vprintf
(
	.param .b64 vprintf_param_0,
	.param .b64 vprintf_param_1
)
;
.global .align 1 .b8 $str[21] = {68, 69, 86, 73, 67, 69, 32, 99, 111, 109, 112, 117, 116, 97, 116, 105, 111, 110, 33, 10};
.global .align 1 .b8 $str$1[15] = {82, 101, 115, 117, 108, 116, 32, 67, 58, 32, 37, 100, 33, 10};
.global .align 1 .b8 $str$2[6] = {45, 45, 45, 45, 10};

.visible .entry _Z8setValuePi(
	.param .u64 .ptr .align 1 _Z8setValuePi_param_0
)
{
	.local .align 8 .b8 	__local_depot0[8];
	.reg .b64 	%SP;
	.reg .b64 	%SPL;
	.reg .b32 	%r<8>;
	.reg .b64 	%rd<11>;

	mov.u64 	%SPL, __local_depot0;
	cvta.local.u64 	%SP, %SPL;
	ld.param.u64 	%rd1, [_Z8setValuePi_param_0];
	cvta.to.global.u64 	%rd2, %rd1;
	add.u64 	%rd3, %SP, 0;
	add.u64 	%rd4, %SPL, 0;
	mov.u64 	%rd5, $str;
	cvta.global.u64 	%rd6, %rd5;
	{ // callseq 0, 0
	.param .b64 param0;
	st.param.b64 	[param0], %rd6;
	.param .b64 param1;
	st.param.b64 	[param1], 0;
	.param .b32 retval0;
	call.uni (retval0), 
	vprintf, 
	(
	param0, 
	param1
	);
	ld.param.b32 	%r1, [retval0];
	} // callseq 0
	mov.b32 	%r3, 18;
	st.global.u32 	[%rd2], %r3;
	st.local.u32 	[%rd4], %r3;
	mov.u64 	%rd7, $str$1;
	cvta.global.u64 	%rd8, %rd7;
	{ // callseq 1, 0
	.param .b64 param0;
	st.param.b64 	[param0], %rd8;
	.param .b64 param1;
	st.param.b64 	[param1], %rd3;
	.param .b32 retval0;
	call.uni (retval0), 
	vprintf, 
	(
	param0, 
	param1
	);
	ld.param.b32 	%r4, [retval0];
	} // callseq 1
	mov.u64 	%rd9, $str$2;
	cvta.global.u64 	%rd10, %rd9;
	{ // callseq 2, 0
	.param .b64 param0;
	st.param.b64 	[param0], %rd10;
	.param .b64 param1;
	st.param.b64 	[param1], 0;
	.param .b32 retval0;
	call.uni (retval0), 
	vprintf, 
	(
	param0, 
	param1
	);
	ld.param.b32 	%r6, [retval0];
	} // callseq 2
	ret;

}


// ===== COMPILED SASS (sm_100) =====

	.target	sm_100

	.elftype	@"ET_EXEC"


//--------------------- .note.nv.tkinfo           --------------------------
	.section	.note.nv.tkinfo,"",@"SHT_NOTE"
	.sectionflags	@"SHF_NOTE_NV_TKINFO"
	.tkinfo
        /*0018*/ 	.word	0x00000002
        /*0030*/ 	.string	""
        /*0030*/ 	.string	"ptxas"
        /*0030*/ 	.string	"Cuda compilation tools, release 13.0, V13.0.88"
        /*0030*/ 	.string	"Build cuda_13.0.r13.0/compiler.36424714_0"
        /*0030*/ 	.string	"-arch sm_100 -m 64 "



//--------------------- .note.nv.cuinfo           --------------------------
	.section	.note.nv.cuinfo,"",@"SHT_NOTE"
	.sectionflags	@"SHF_NOTE_NV_CUINFO"
        /*0018*/ 	.short	0x0002
        /*001a*/ 	.short	0x0064
        /*001c*/ 	.short	0x0082
	.zero		2


//--------------------- .nv.info                  --------------------------
	.section	.nv.info,"",@"SHT_CUDA_INFO"
	.align	4


	//----- nvinfo : EIATTR_REGCOUNT
	.align		4
        /*0000*/ 	.byte	0x04, 0x2f
        /*0002*/ 	.short	(.L_4 - .L_3)
	.align		4
.L_3:
        /*0004*/ 	.word	index@(_Z8setValuePi)
        /*0008*/ 	.word	0x00000018


	//----- nvinfo : EIATTR_FRAME_SIZE
	.align		4
.L_4:
        /*000c*/ 	.byte	0x04, 0x11
        /*000e*/ 	.short	(.L_6 - .L_5)
	.align		4
.L_5:
        /*0010*/ 	.word	index@(_Z8setValuePi)
        /*0014*/ 	.word	0x00000008


	//----- nvinfo : EIATTR_MIN_STACK_SIZE
	.align		4
.L_6:
        /*0018*/ 	.byte	0x04, 0x12
        /*001a*/ 	.short	(.L_8 - .L_7)
	.align		4
.L_7:
        /*001c*/ 	.word	index@(_Z8setValuePi)
        /*0020*/ 	.word	0x00000008
.L_8:


//--------------------- .nv.compat                --------------------------
	.section	.nv.compat,"",@"SHT_CUDA_COMPAT_INFO"
	.align	4
        /*0000*/ 	.byte	0x02, 0x09, 0x00, 0x00, 0x02, 0x02, 0x01, 0x00, 0x02, 0x05, 0x05, 0x00, 0x03, 0x07, 0x01, 0x01
        /*0010*/ 	.byte	0x02, 0x03, 0x00, 0x00, 0x02, 0x06, 0x01, 0x00, 0x04, 0x0b, 0x08, 0x00, 0x09, 0x00, 0x00, 0x00
        /*0020*/ 	.byte	0x00, 0x00, 0x00, 0x00


//--------------------- .nv.info._Z8setValuePi    --------------------------
	.section	.nv.info._Z8setValuePi,"",@"SHT_CUDA_INFO"
	.sectionflags	@""
	.align	4


	//----- nvinfo : EIATTR_CUDA_API_VERSION
	.align		4
        /*0000*/ 	.byte	0x04, 0x37
        /*0002*/ 	.short	(.L_10 - .L_9)
.L_9:
        /*0004*/ 	.word	0x00000082


	//----- nvinfo : EIATTR_KPARAM_INFO
	.align		4
.L_10:
        /*0008*/ 	.byte	0x04, 0x17
        /*000a*/ 	.short	(.L_12 - .L_11)
.L_11:
        /*000c*/ 	.word	0x00000000
        /*0010*/ 	.short	0x0000
        /*0012*/ 	.short	0x0000
        /*0014*/ 	.byte	0x00, 0xf5, 0x21, 0x00


	//----- nvinfo : EIATTR_SPARSE_MMA_MASK
	.align		4
.L_12:
        /*0018*/ 	.byte	0x03, 0x50
        /*001a*/ 	.short	0x0000


	//----- nvinfo : EIATTR_MAXREG_COUNT
	.align		4
        /*001c*/ 	.byte	0x03, 0x1b
        /*001e*/ 	.short	0x00ff


	//----- nvinfo : EIATTR_EXTERNS
	.align		4
        /*0020*/ 	.byte	0x04, 0x0f
        /*0022*/ 	.short	(.L_14 - .L_13)


	//   ....[0]....
	.align		4
.L_13:
        /*0024*/ 	.word	index@(vprintf)


	//----- nvinfo : EIATTR_MERCURY_ISA_VERSION
	.align		4
.L_14:
        /*0028*/ 	.byte	0x03, 0x5f
        /*002a*/ 	.short	0x0101


	//----- nvinfo : EIATTR_VRC_CTA_INIT_COUNT
	.align		4
        /*002c*/ 	.byte	0x02, 0x4a
	.zero		1
	.zero		1


	//----- nvinfo : EIATTR_SYSCALL_OFFSETS
	.align		4
        /*0030*/ 	.byte	0x04, 0x46
        /*0032*/ 	.short	(.L_16 - .L_15)


	//   ....[0]....
.L_15:
        /*0034*/ 	.word	0x000000e0


	//   ....[1]....
        /*0038*/ 	.word	0x000001a0


	//   ....[2]....
        /*003c*/ 	.word	0x00000210


	//----- nvinfo : EIATTR_EXIT_INSTR_OFFSETS
	.align		4
.L_16:
        /*0040*/ 	.byte	0x04, 0x1c
        /*0042*/ 	.short	(.L_18 - .L_17)


	//   ....[0]....
.L_17:
        /*0044*/ 	.word	0x00000220


	//----- nvinfo : EIATTR_CBANK_PARAM_SIZE
	.align		4
.L_18:
        /*0048*/ 	.byte	0x03, 0x19
        /*004a*/ 	.short	0x0008


	//----- nvinfo : EIATTR_PARAM_CBANK
	.align		4
        /*004c*/ 	.byte	0x04, 0x0a
        /*004e*/ 	.short	(.L_20 - .L_19)
	.align		4
.L_19:
        /*0050*/ 	.word	index@(.nv.constant0._Z8setValuePi)
        /*0054*/ 	.short	0x0380
        /*0056*/ 	.short	0x0008


	//----- nvinfo : EIATTR_SW_WAR
	.align		4
.L_20:
        /*0058*/ 	.byte	0x04, 0x36
        /*005a*/ 	.short	(.L_22 - .L_21)
.L_21:
        /*005c*/ 	.word	0x00000008
.L_22:


//--------------------- .nv.callgraph             --------------------------
	.section	.nv.callgraph,"",@"SHT_CUDA_CALLGRAPH"
	.align	4
	.sectionentsize	8
	.align		4
        /*0000*/ 	.word	0x00000000
	.align		4
        /*0004*/ 	.word	0xffffffff
	.align		4
        /*0008*/ 	.word	index@(_Z8setValuePi)
	.align		4
        /*000c*/ 	.word	index@(vprintf)
	.align		4
        /*0010*/ 	.word	0x00000000
	.align		4
        /*0014*/ 	.word	0xfffffffe
	.align		4
        /*0018*/ 	.word	0x00000000
	.align		4
        /*001c*/ 	.word	0xfffffffd
	.align		4
        /*0020*/ 	.word	0x00000000
	.align		4
        /*0024*/ 	.word	0xfffffffc


//--------------------- .nv.constant4             --------------------------
	.section	.nv.constant4,"a",@progbits
	.align	8
	.align		8
.nv.constant4:
        /*0000*/ 	.dword	vprintf
	.align		8
        /*0008*/ 	.dword	$str
	.align		8
        /*0010*/ 	.dword	$str$1
	.align		8
        /*0018*/ 	.dword	$str$2


//--------------------- .text._Z8setValuePi       --------------------------
	.section	.text._Z8setValuePi,"ax",@progbits
	.align	128
        .global         _Z8setValuePi
        .type           _Z8setValuePi,@function
        .size           _Z8setValuePi,(.L_x_4 - _Z8setValuePi)
        .other          _Z8setValuePi,@"STO_CUDA_ENTRY STV_DEFAULT"
_Z8setValuePi:
.text._Z8setValuePi:
[----:B------:R-:W0:Y:S01]  /*0000*/  LDC R1, c[0x0][0x37c] ;  /* 0x0000df00ff017b82 */ /* 0x000e220000000800 */
[----:B------:R-:W-:Y:S01]  /*0010*/  MOV R2, 0x0 ;  /* 0x0000000000027802 */ /* 0x000fe20000000f00 */
[----:B------:R-:W1:Y:S01]  /*0020*/  LDCU UR4, c[0x0][0x2f8] ;  /* 0x00005f00ff0477ac */ /* 0x000e620008000800 */
[----:B0-----:R-:W-:Y:S01]  /*0030*/  VIADD R1, R1, 0xfffffff8 ;  /* 0xfffffff801017836 */ /* 0x001fe20000000000 */
[----:B------:R-:W-:-:S04]  /*0040*/  CS2R R6, SRZ ;  /* 0x0000000000067805 */ /* 0x000fc8000001ff00 */
[----:B------:R0:W2:Y:S01]  /*0050*/  LDC.64 R8, c[0x4][R2] ;  /* 0x0100000002087b82 */ /* 0x0000a20000000a00 */
[----:B------:R-:W3:Y:S01]  /*0060*/  LDCU.64 UR6, c[0x4][0x8] ;  /* 0x01000100ff0677ac */ /* 0x000ee20008000a00 */
[----:B------:R-:W4:Y:S01]  /*0070*/  LDCU UR5, c[0x0][0x2fc] ;  /* 0x00005f80ff0577ac */ /* 0x000f220008000800 */
[----:B------:R-:W5:Y:S01]  /*0080*/  LDCU.64 UR36, c[0x0][0x358] ;  /* 0x00006b00ff2477ac */ /* 0x000f620008000a00 */
[----:B-1----:R-:W-:Y:S01]  /*0090*/  IADD3 R16, P0, PT, R1, UR4, RZ ;  /* 0x0000000401107c10 */ /* 0x002fe2000ff1e0ff */
[----:B---3--:R-:W-:Y:S02]  /*00a0*/  IMAD.U32 R4, RZ, RZ, UR6 ;  /* 0x00000006ff047e24 */ /* 0x008fe4000f8e00ff */
[----:B------:R-:W-:Y:S01]  /*00b0*/  IMAD.U32 R5, RZ, RZ, UR7 ;  /* 0x00000007ff057e24 */ /* 0x000fe2000f8e00ff */
[----:B0---45:R-:W-:-:S09]  /*00c0*/  IADD3.X R17, PT, PT, RZ, UR5, RZ, P0, !PT ;  /* 0x00000005ff117c10 */ /* 0x031fd200087fe4ff */
[----:B------:R-:W-:-:S07]  /*00d0*/  LEPC R20, `(.L_x_0) ;  /* 0x000000001014794e */ /* 0x000fce0000000000 */
[----:B--2---:R-:W-:Y:S05]  /*00e0*/  CALL.ABS.NOINC R8 ;  /* 0x0000000008007343 */ /* 0x004fea0003c00000 */
.L_x_0:
[----:B------:R-:W0:Y:S01]  /*00f0*/  LDC.64 R8, c[0x0][0x380] ;  /* 0x0000e000ff087b82 */ /* 0x000e220000000a00 */
[----:B------:R-:W-:Y:S01]  /*0100*/  IMAD.MOV.U32 R0, RZ, RZ, 0x12 ;  /* 0x00000012ff007424 */ /* 0x000fe200078e00ff */
[----:B------:R-:W1:Y:S01]  /*0110*/  LDCU.64 UR4, c[0x4][0x10] ;  /* 0x01000200ff0477ac */ /* 0x000e620008000a00 */
[----:B------:R-:W-:Y:S02]  /*0120*/  IMAD.MOV.U32 R6, RZ, RZ, R16 ;  /* 0x000000ffff067224 */ /* 0x000fe400078e0010 */
[----:B------:R-:W-:Y:S01]  /*0130*/  IMAD.MOV.U32 R7, RZ, RZ, R17 ;  /* 0x000000ffff077224 */ /* 0x000fe200078e0011 */
[----:B------:R2:W-:Y:S02]  /*0140*/  STL [R1], R0 ;  /* 0x0000000001007387 */ /* 0x0005e40000100800 */
[----:B------:R2:W3:Y:S01]  /*0150*/  LDC.64 R10, c[0x4][R2] ;  /* 0x01000000020a7b82 */ /* 0x0004e20000000a00 */
[----:B-1----:R-:W-:Y:S01]  /*0160*/  IMAD.U32 R4, RZ, RZ, UR4 ;  /* 0x00000004ff047e24 */ /* 0x002fe2000f8e00ff */
[----:B------:R-:W-:Y:S01]  /*0170*/  MOV R5, UR5 ;  /* 0x0000000500057c02 */ /* 0x000fe20008000f00 */
[----:B0-----:R2:W-:Y:S06]  /*0180*/  STG.E desc[UR36][R8.64], R0 ;  /* 0x0000000008007986 */ /* 0x0015ec000c101924 */
[----:B------:R-:W-:-:S07]  /*0190*/  LEPC R20, `(.L_x_1) ;  /* 0x000000001014794e */ /* 0x000fce0000000000 */
[----:B--23--:R-:W-:Y:S05]  /*01a0*/  CALL.ABS.NOINC R10 ;  /* 0x000000000a007343 */ /* 0x00cfea0003c00000 */
.L_x_1:
[----:B------:R-:W0:Y:S01]  /*01b0*/  LDC.64 R2, c[0x4][R2] ;  /* 0x0100000002027b82 */ /* 0x000e220000000a00 */
[----:B------:R-:W1:Y:S01]  /*01c0*/  LDCU.64 UR4, c[0x4][0x18] ;  /* 0x01000300ff0477ac */ /* 0x000e620008000a00 */
[----:B------:R-:W-:Y:S02]  /*01d0*/  CS2R R6, SRZ ;  /* 0x0000000000067805 */ /* 0x000fe4000001ff00 */
[----:B-1----:R-:W-:Y:S01]  /*01e0*/  MOV R4, UR4 ;  /* 0x0000000400047c02 */ /* 0x002fe20008000f00 */
[----:B------:R-:W-:-:S07]  /*01f0*/  IMAD.U32 R5, RZ, RZ, UR5 ;  /* 0x00000005ff057e24 */ /* 0x000fce000f8e00ff */
[----:B------:R-:W-:-:S07]  /*0200*/  LEPC R20, `(.L_x_2) ;  /* 0x000000001014794e */ /* 0x000fce0000000000 */
[----:B0-----:R-:W-:Y:S05]  /*0210*/  CALL.ABS.NOINC R2 ;  /* 0x0000000002007343 */ /* 0x001fea0003c00000 */
.L_x_2:
[----:B------:R-:W-:Y:S05]  /*0220*/  EXIT ;  /* 0x000000000000794d */ /* 0x000fea0003800000 */
.L_x_3:
[----:B------:R-:W-:-:S00]  /*0230*/  BRA `(.L_x_3) ;  /* 0xfffffffc00fc7947 */ /* 0x000fc0000383ffff */
[----:B------:R-:W-:-:S00]  /*0240*/  NOP ;  /* 0x0000000000007918 */ /* 0x000fc00000000000 */
        /* <DEDUP_REMOVED lines=11> */
.L_x_4:


//--------------------- .nv.global.init           --------------------------
	.section	.nv.global.init,"aw",@progbits
.nv.global.init:
	.type		$str$2,@object
	.size		$str$2,($str$1 - $str$2)
$str$2:
        /*0000*/ 	.byte	0x2d, 0x2d, 0x2d, 0x2d, 0x0a, 0x00
	.type		$str$1,@object
	.size		$str$1,($str - $str$1)
$str$1:
        /*0006*/ 	.byte	0x52, 0x65, 0x73, 0x75, 0x6c, 0x74, 0x20, 0x43, 0x3a, 0x20, 0x25, 0x64, 0x21, 0x0a, 0x00
	.type		$str,@object
	.size		$str,(.L_0 - $str)
$str:
        /*0015*/ 	.byte	0x44, 0x45, 0x56, 0x49, 0x43, 0x45, 0x20, 0x63, 0x6f, 0x6d, 0x70, 0x75, 0x74, 0x61, 0x74, 0x69
        /*0025*/ 	.byte	0x6f, 0x6e, 0x21, 0x0a, 0x00
.L_0:


//--------------------- .nv.shared.reserved.0     --------------------------
	.section	.nv.shared.reserved.0,"aw",@nobits
	.weak		__nv_reservedSMEM_offset_0_alias
	.size		__nv_reservedSMEM_offset_0_alias, 0, 64
	.other		__nv_reservedSMEM_offset_0_alias,@"STO_CUDA_RESERVED_SHARED STV_DEFAULT"
__nv_reservedSMEM_offset_0_alias:
	.zero		0
	.zero		64


//--------------------- .nv.constant0._Z8setValuePi --------------------------
	.section	.nv.constant0._Z8setValuePi,"a",@progbits
	.sectionflags	@""
	.align	4
.nv.constant0._Z8setValuePi:
	.zero		904


//--------------------- SYMBOLS --------------------------

	.type		.nv.reservedSmem.offset0,@object
	.size		.nv.reservedSmem.offset0,0x4
	.type		vprintf,@function
